	.headerflags	@"EF_CUDA_TEXMODE_UNIFIED EF_CUDA_64BIT_ADDRESS EF_CUDA_ACCELERATORS EF_CUDA_SM90 EF_CUDA_VIRTUAL_SM(EF_CUDA_SM90)"
	.elftype	@"ET_EXEC"


//--------------------- .nv.info                  --------------------------
	.section	.nv.info,"",@"SHT_CUDA_INFO"
	.align	4


	//----- nvinfo : EIATTR_REGCOUNT
	.align		4
        /*0000*/ 	.byte	0x04, 0x2f
        /*0002*/ 	.short	(.L_1 - .L_0)
	.align		4
.L_0:
        /*0004*/ 	.word	index@(triton_poi_fused_hardtanh_mul_sigmoid_33)
        /*0008*/ 	.word	0x0000000c


	//----- nvinfo : EIATTR_MIN_STACK_SIZE
	.align		4
.L_1:
        /*000c*/ 	.byte	0x04, 0x12
        /*000e*/ 	.short	(.L_3 - .L_2)
	.align		4
.L_2:
        /*0010*/ 	.word	index@(triton_poi_fused_hardtanh_mul_sigmoid_33)
        /*0014*/ 	.word	0x00000000


	//----- nvinfo : EIATTR_FRAME_SIZE
	.align		4
.L_3:
        /*0018*/ 	.byte	0x04, 0x11
        /*001a*/ 	.short	(.L_5 - .L_4)
	.align		4
.L_4:
        /*001c*/ 	.word	index@(triton_poi_fused_hardtanh_mul_sigmoid_33)
        /*0020*/ 	.word	0x00000000


	//----- nvinfo : EIATTR_MIN_STACK_SIZE
	.align		4
.L_5:
        /*0024*/ 	.byte	0x04, 0x12
        /*0026*/ 	.short	(.L_7 - .L_6)
	.align		4
.L_6:
        /*0028*/ 	.word	index@(triton_poi_fused_hardtanh_mul_sigmoid_33)
        /*002c*/ 	.word	0x00000000
.L_7:


//--------------------- .nv.info.triton_poi_fused_hardtanh_mul_sigmoid_33 --------------------------
	.section	.nv.info.triton_poi_fused_hardtanh_mul_sigmoid_33,"",@"SHT_CUDA_INFO"
	.sectionflags	@""
	.align	4


	//----- nvinfo : EIATTR_CUDA_API_VERSION
	.align		4
        /*0000*/ 	.byte	0x04, 0x37
        /*0002*/ 	.short	(.L_9 - .L_8)
.L_8:
        /*0004*/ 	.word	0x0000007c


	//----- nvinfo : EIATTR_KPARAM_INFO
	.align		4
.L_9:
        /*0008*/ 	.byte	0x04, 0x17
        /*000a*/ 	.short	(.L_11 - .L_10)
.L_10:
        /*000c*/ 	.word	0x00000000
        /*0010*/ 	.short	0x0002
        /*0012*/ 	.short	0x0010
        /*0014*/ 	.byte	0x00, 0xf0, 0x11, 0x00


	//----- nvinfo : EIATTR_KPARAM_INFO
	.align		4
.L_11:
        /*0018*/ 	.byte	0x04, 0x17
        /*001a*/ 	.short	(.L_13 - .L_12)
.L_12:
        /*001c*/ 	.word	0x00000000
        /*0020*/ 	.short	0x0001
        /*0022*/ 	.short	0x0008
        /*0024*/ 	.byte	0x00, 0xf4, 0x21, 0x00


	//----- nvinfo : EIATTR_KPARAM_INFO
	.align		4
.L_13:
        /*0028*/ 	.byte	0x04, 0x17
        /*002a*/ 	.short	(.L_15 - .L_14)
.L_14:
        /*002c*/ 	.word	0x00000000
        /*0030*/ 	.short	0x0000
        /*0032*/ 	.short	0x0000
        /*0034*/ 	.byte	0x00, 0xf4, 0x21, 0x00


	//----- nvinfo : EIATTR_SPARSE_MMA_MASK
	.align		4
.L_15:
        /*0038*/ 	.byte	0x03, 0x50
        /*003a*/ 	.short	0x0000


	//----- nvinfo : EIATTR_MAXREG_COUNT
	.align		4
        /*003c*/ 	.byte	0x03, 0x1b
        /*003e*/ 	.short	0x00ff


	//----- nvinfo : EIATTR_EXIT_INSTR_OFFSETS
	.align		4
        /*0040*/ 	.byte	0x04, 0x1c
        /*0042*/ 	.short	(.L_17 - .L_16)


	//   ....[0]....
.L_16:
        /*0044*/ 	.word	0x000003c0


	//   ....[1]....
        /*0048*/ 	.word	0x000003e0


	//----- nvinfo : EIATTR_REQNTID
	.align		4
.L_17:
        /*004c*/ 	.byte	0x04, 0x10
        /*004e*/ 	.short	(.L_19 - .L_18)
.L_18:
        /*0050*/ 	.word	0x00000080
        /*0054*/ 	.word	0x00000001
        /*0058*/ 	.word	0x00000001


	//----- nvinfo : EIATTR_CBANK_PARAM_SIZE
	.align		4
.L_19:
        /*005c*/ 	.byte	0x03, 0x19
        /*005e*/ 	.short	0x0014


	//----- nvinfo : EIATTR_PARAM_CBANK
	.align		4
        /*0060*/ 	.byte	0x04, 0x0a
        /*0062*/ 	.short	(.L_21 - .L_20)
	.align		4
.L_20:
        /*0064*/ 	.word	index@(.nv.constant0.triton_poi_fused_hardtanh_mul_sigmoid_33)
        /*0068*/ 	.short	0x0210
        /*006a*/ 	.short	0x0014


	//----- nvinfo : EIATTR_SW_WAR
	.align		4
.L_21:
        /*006c*/ 	.byte	0x04, 0x36
        /*006e*/ 	.short	(.L_23 - .L_22)
.L_22:
        /*0070*/ 	.word	0x00000008
.L_23:


//--------------------- .nv.callgraph             --------------------------
	.section	.nv.callgraph,"",@"SHT_CUDA_CALLGRAPH"
	.align	4
	.sectionentsize	8
	.align		4
        /*0000*/ 	.word	0x00000000
	.align		4
        /*0004*/ 	.word	0xffffffff
	.align		4
        /*0008*/ 	.word	0x00000000
	.align		4
        /*000c*/ 	.word	0xfffffffe
	.align		4
        /*0010*/ 	.word	0x00000000
	.align		4
        /*0014*/ 	.word	0xfffffffd
	.align		4
        /*0018*/ 	.word	0x00000000
	.align		4
        /*001c*/ 	.word	0xfffffffc


//--------------------- .text.triton_poi_fused_hardtanh_mul_sigmoid_33 --------------------------
	.section	.text.triton_poi_fused_hardtanh_mul_sigmoid_33,"ax",@progbits
	.align	128
        .global         triton_poi_fused_hardtanh_mul_sigmoid_33
        .type           triton_poi_fused_hardtanh_mul_sigmoid_33,@function
        .size           triton_poi_fused_hardtanh_mul_sigmoid_33,(.L_x_1 - triton_poi_fused_hardtanh_mul_sigmoid_33)
        .other          triton_poi_fused_hardtanh_mul_sigmoid_33,@"STO_CUDA_ENTRY STV_DEFAULT"
triton_poi_fused_hardtanh_mul_sigmoid_33:
.text.triton_poi_fused_hardtanh_mul_sigmoid_33:
[----:B------:R-:W0:Y:S02]  /*0000*/  LDC R1, c[0x0][0x28] ;  /* 0x00000a00ff017b82 */ /* 0x000e240000000800 */
[----:B------:R-:W1:Y:S01]  /*0010*/  S2R R0, SR_TID.X ;  /* 0x0000000000007919 */ /* 0x000e620000002100 */
[----:B------:R-:W-:Y:S01]  /*0020*/  HFMA2.MMA R2, -RZ, RZ, 0, 0 ;  /* 0x00000000ff027435 */ /* 0x000fe200000001ff */
[----:B------:R-:W2:Y:S01]  /*0030*/  LDC.64 R6, c[0x0][0x218] ;  /* 0x00008600ff067b82 */ /* 0x000ea20000000a00 */
[----:B------:R-:W-:Y:S01]  /*0040*/  CS2R R8, SRZ ;  /* 0x0000000000087805 */ /* 0x000fe2000001ff00 */
[----:B------:R-:W3:Y:S01]  /*0050*/  S2R R3, SR_CTAID.X ;  /* 0x0000000000037919 */ /* 0x000ee20000002500 */
[----:B------:R-:W-:Y:S01]  /*0060*/  ULDC.64 UR4, c[0x0][0x208] ;  /* 0x0000820000047ab9 */ /* 0x000fe20000000a00 */
[----:B-1----:R-:W-:-:S05]  /*0070*/  IMAD.SHL.U32 R0, R0, 0x2, RZ ;  /* 0x0000000200007824 */ /* 0x002fca00078e00ff */
[----:B------:R-:W-:-:S05]  /*0080*/  LOP3.LUT R0, R0, 0xfe, RZ, 0xc0, !PT ;  /* 0x000000fe00007812 */ /* 0x000fca00078ec0ff */
[----:B---3--:R-:W-:-:S04]  /*0090*/  IMAD R3, R3, 0x100, R0 ;  /* 0x0000010003037824 */ /* 0x008fc800078e0200 */
[C---:B------:R-:W-:Y:S01]  /*00a0*/  IMAD.HI R0, R3.reuse, -0x4cf09cad, R2 ;  /* 0xb30f635303007827 */ /* 0x040fe200078e0202 */
[----:B------:R-:W-:-:S04]  /*00b0*/  ISETP.GE.AND P0, PT, R3, 0x5b80, PT ;  /* 0x00005b800300780c */ /* 0x000fc80003f06270 */
[----:B------:R-:W-:-:S04]  /*00c0*/  SHF.R.U32.HI R5, RZ, 0x1f, R0 ;  /* 0x0000001fff057819 */ /* 0x000fc80000011600 */
[CC--:B------:R-:W-:Y:S02]  /*00d0*/  LEA.HI.SX32 R2, R0.reuse, R5.reuse, 0x18 ;  /* 0x0000000500027211 */ /* 0x0c0fe400078fc2ff */
[----:B------:R-:W-:-:S03]  /*00e0*/  LEA.HI.SX32 R5, R0, R5, 0x14 ;  /* 0x0000000500057211 */ /* 0x000fc600078fa2ff */
[----:B------:R-:W-:-:S04]  /*00f0*/  IMAD R2, R2, -0x16e, R3 ;  /* 0xfffffe9202027824 */ /* 0x000fc800078e0203 */
[----:B------:R-:W-:-:S04]  /*0100*/  IMAD R5, R5, 0x16e, R2 ;  /* 0x0000016e05057824 */ /* 0x000fc800078e0202 */
[----:B--2---:R-:W-:Y:S02]  /*0110*/  IMAD.WIDE R6, R5, 0x4, R6 ;  /* 0x0000000405067825 */ /* 0x004fe400078e0206 */
[----:B------:R-:W1:Y:S03]  /*0120*/  LDC.64 R4, c[0x0][0x210] ;  /* 0x00008400ff047b82 */ /* 0x000e660000000a00 */
[----:B------:R-:W2:Y:S01]  /*0130*/  @!P0 LDG.E.EL.64 R8, desc[UR4][R6.64] ;  /* 0x0000000406088981 */ /* 0x000ea2000c2e1b00 */
[----:B-1----:R-:W-:Y:S01]  /*0140*/  IMAD.WIDE R4, R3, 0x4, R4 ;  /* 0x0000000403047825 */ /* 0x002fe200078e0204 */
[----:B------:R-:W-:-:S06]  /*0150*/  CS2R R2, SRZ ;  /* 0x0000000000027805 */ /* 0x000fcc000001ff00 */
[----:B------:R-:W3:Y:S01]  /*0160*/  @!P0 LDG.E.64 R2, desc[UR4][R4.64] ;  /* 0x0000000404028981 */ /* 0x000ee2000c1e1b00 */
[----:B--2---:R-:W-:Y:S01]  /*0170*/  FADD R8, RZ, -R8 ;  /* 0x80000008ff087221 */ /* 0x004fe20000000000 */
[----:B------:R-:W-:-:S03]  /*0180*/  FADD R9, RZ, -R9 ;  /* 0x80000009ff097221 */ /* 0x000fc60000000000 */
[----:B------:R-:W-:Y:S01]  /*0190*/  FMUL R8, R8, 1.4426950216293334961 ;  /* 0x3fb8aa3b08087820 */ /* 0x000fe20000400000 */
[----:B------:R-:W-:-:S04]  /*01a0*/  FMUL R9, R9, 1.4426950216293334961 ;  /* 0x3fb8aa3b09097820 */ /* 0x000fc80000400000 */
[----:B------:R-:W-:Y:S02]  /*01b0*/  FSETP.GEU.AND P1, PT, R8, -126, PT ;  /* 0xc2fc00000800780b */ /* 0x000fe40003f2e000 */
[----:B------:R-:W-:-:S11]  /*01c0*/  FSETP.GEU.AND P2, PT, R9, -126, PT ;  /* 0xc2fc00000900780b */ /* 0x000fd60003f4e000 */
[----:B------:R-:W-:Y:S02]  /*01d0*/  @!P1 FMUL R8, R8, 0.5 ;  /* 0x3f00000008089820 */ /* 0x000fe40000400000 */
[----:B------:R-:W-:Y:S02]  /*01e0*/  @!P2 FMUL R9, R9, 0.5 ;  /* 0x3f0000000909a820 */ /* 0x000fe40000400000 */
[----:B------:R-:W1:Y:S08]  /*01f0*/  MUFU.EX2 R0, R8 ;  /* 0x0000000800007308 */ /* 0x000e700000000800 */
[----:B------:R2:W4:Y:S01]  /*0200*/  MUFU.EX2 R6, R9 ;  /* 0x0000000900067308 */ /* 0x0005220000000800 */
[----:B-1----:R-:W-:Y:S01]  /*0210*/  @!P1 FMUL R0, R0, R0 ;  /* 0x0000000000009220 */ /* 0x002fe20000400000 */
[----:B--2---:R-:W-:-:S03]  /*0220*/  IMAD.MOV.U32 R9, RZ, RZ, 0x3e800000 ;  /* 0x3e800000ff097424 */ /* 0x004fc600078e00ff */
[----:B------:R-:W-:Y:S01]  /*0230*/  FADD R0, R0, 1 ;  /* 0x3f80000000007421 */ /* 0x000fe20000000000 */
[----:B----4-:R-:W-:-:S04]  /*0240*/  @!P2 FMUL R6, R6, R6 ;  /* 0x000000060606a220 */ /* 0x010fc80000400000 */
[----:B------:R-:W-:Y:S01]  /*0250*/  FSETP.GT.AND P1, PT, R0, 8.50705917302346158658e+37, PT ;  /* 0x7e8000000000780b */ /* 0x000fe20003f24000 */
[----:B------:R-:W-:-:S03]  /*0260*/  FADD R6, R6, 1 ;  /* 0x3f80000006067421 */ /* 0x000fc60000000000 */
[----:B------:R-:W-:Y:S02]  /*0270*/  FSEL R7, R9, 1, P1 ;  /* 0x3f80000009077808 */ /* 0x000fe40000800000 */
[----:B------:R-:W-:-:S04]  /*0280*/  FSETP.GT.AND P2, PT, R6, 8.50705917302346158658e+37, PT ;  /* 0x7e8000000600780b */ /* 0x000fc80003f44000 */
[----:B------:R-:W-:-:S03]  /*0290*/  FSEL R9, R9, 1, P2 ;  /* 0x3f80000009097808 */ /* 0x000fc60001000000 */
[----:B------:R-:W-:-:S06]  /*02a0*/  @P1 FMUL R0, R0, 0.25 ;  /* 0x3e80000000001820 */ /* 0x000fcc0000400000 */
[----:B------:R-:W1:Y:S01]  /*02b0*/  MUFU.RCP R0, R0 ;  /* 0x0000000000007308 */ /* 0x000e620000001000 */
[----:B------:R-:W-:-:S07]  /*02c0*/  @P2 FMUL R6, R6, 0.25 ;  /* 0x3e80000006062820 */ /* 0x000fce0000400000 */
[----:B------:R-:W2:Y:S01]  /*02d0*/  MUFU.RCP R6, R6 ;  /* 0x0000000600067308 */ /* 0x000ea20000001000 */
[----:B-1----:R-:W-:-:S04]  /*02e0*/  FMUL R7, R0, R7 ;  /* 0x0000000700077220 */ /* 0x002fc80000400000 */
[----:B---3--:R-:W-:Y:S01]  /*02f0*/  FMUL R2, R7, R2 ;  /* 0x0000000207027220 */ /* 0x008fe20000400000 */
[----:B--2---:R-:W-:-:S04]  /*0300*/  FMUL R8, R6, R9 ;  /* 0x0000000906087220 */ /* 0x004fc80000400000 */
[----:B------:R-:W-:Y:S01]  /*0310*/  FSETP.GTU.AND P1, PT, R2, RZ, PT ;  /* 0x000000ff0200720b */ /* 0x000fe20003f2c000 */
[----:B------:R-:W-:-:S03]  /*0320*/  FMUL R3, R8, R3 ;  /* 0x0000000308037220 */ /* 0x000fc60000400000 */
[----:B------:R-:W-:Y:S02]  /*0330*/  FSEL R2, R2, RZ, P1 ;  /* 0x000000ff02027208 */ /* 0x000fe40000800000 */
[C---:B------:R-:W-:Y:S02]  /*0340*/  FSETP.GTU.AND P2, PT, R3.reuse, RZ, PT ;  /* 0x000000ff0300720b */ /* 0x040fe40003f4c000 */
[C---:B------:R-:W-:Y:S02]  /*0350*/  FSETP.GEU.AND P3, PT, R2.reuse, 6, PT ;  /* 0x40c000000200780b */ /* 0x040fe40003f6e000 */
[----:B------:R-:W-:Y:S02]  /*0360*/  FSEL R3, R3, RZ, P2 ;  /* 0x000000ff03037208 */ /* 0x000fe40001000000 */
[----:B------:R-:W-:Y:S02]  /*0370*/  FSETP.NAN.AND P1, PT, R2, R2, PT ;  /* 0x000000020200720b */ /* 0x000fe40003f28000 */
[----:B------:R-:W-:-:S02]  /*0380*/  FSETP.GEU.AND P4, PT, R3, 6, PT ;  /* 0x40c000000300780b */ /* 0x000fc40003f8e000 */
[----:B------:R-:W-:-:S05]  /*0390*/  FSETP.NAN.AND P2, PT, R3, R3, PT ;  /* 0x000000030300720b */ /* 0x000fca0003f48000 */
[----:B------:R-:W-:-:S06]  /*03a0*/  @P3 SEL R2, R2, 0x40c00000, P1 ;  /* 0x40c0000002023807 */ /* 0x000fcc0000800000 */
[----:B------:R-:W-:Y:S01]  /*03b0*/  @P4 SEL R3, R3, 0x40c00000, P2 ;  /* 0x40c0000003034807 */ /* 0x000fe20001000000 */
[----:B------:R-:W-:Y:S06]  /*03c0*/  @P0 EXIT ;  /* 0x000000000000094d */ /* 0x000fec0003800000 */
[----:B------:R-:W-:Y:S01]  /*03d0*/  STG.E.64 desc[UR4][R4.64], R2 ;  /* 0x0000000204007986 */ /* 0x000fe2000c101b04 */
[----:B------:R-:W-:Y:S05]  /*03e0*/  EXIT ;  /* 0x000000000000794d */ /* 0x000fea0003800000 */
.L_x_0:
[----:B------:R-:W-:-:S00]  /*03f0*/  BRA `(.L_x_0) ;  /* 0xfffffffc00fc7947 */ /* 0x000fc0000383ffff */
[----:B------:R-:W-:-:S00]  /*0400*/  NOP ;  /* 0x0000000000007918 */ /* 0x000fc00000000000 */
[----:B------:R-:W-:-:S00]  /*0410*/  NOP ;  /* 0x0000000000007918 */ /* 0x000fc00000000000 */
[----:B------:R-:W-:-:S00]  /*0420*/  NOP ;  /* 0x0000000000007918 */ /* 0x000fc00000000000 */
[----:B------:R-:W-:-:S00]  /*0430*/  NOP ;  /* 0x0000000000007918 */ /* 0x000fc00000000000 */
[----:B------:R-:W-:-:S00]  /*0440*/  NOP ;  /* 0x0000000000007918 */ /* 0x000fc00000000000 */
[----:B------:R-:W-:-:S00]  /*0450*/  NOP ;  /* 0x0000000000007918 */ /* 0x000fc00000000000 */
[----:B------:R-:W-:-:S00]  /*0460*/  NOP ;  /* 0x0000000000007918 */ /* 0x000fc00000000000 */
[----:B------:R-:W-:-:S00]  /*0470*/  NOP ;  /* 0x0000000000007918 */ /* 0x000fc00000000000 */
.L_x_1:


//--------------------- .nv.constant0.triton_poi_fused_hardtanh_mul_sigmoid_33 --------------------------
	.section	.nv.constant0.triton_poi_fused_hardtanh_mul_sigmoid_33,"a",@progbits
	.sectionflags	@""
	.align	4
.nv.constant0.triton_poi_fused_hardtanh_mul_sigmoid_33:
	.zero		548
